//
// Generated by NVIDIA NVVM Compiler
//
// Compiler Build ID: CL-36424714
// Cuda compilation tools, release 13.0, V13.0.88
// Based on NVVM 20.0.0
//

.version 9.0
.target sm_100
.address_size 64

	// .globl	_Z13proj_q_kernelPKfS0_S0_Pfiiii

.visible .entry _Z13proj_q_kernelPKfS0_S0_Pfiiii(
	.param .u64 .ptr .align 1 _Z13proj_q_kernelPKfS0_S0_Pfiiii_param_0,
	.param .u64 .ptr .align 1 _Z13proj_q_kernelPKfS0_S0_Pfiiii_param_1,
	.param .u64 .ptr .align 1 _Z13proj_q_kernelPKfS0_S0_Pfiiii_param_2,
	.param .u64 .ptr .align 1 _Z13proj_q_kernelPKfS0_S0_Pfiiii_param_3,
	.param .u32 _Z13proj_q_kernelPKfS0_S0_Pfiiii_param_4,
	.param .u32 _Z13proj_q_kernelPKfS0_S0_Pfiiii_param_5,
	.param .u32 _Z13proj_q_kernelPKfS0_S0_Pfiiii_param_6,
	.param .u32 _Z13proj_q_kernelPKfS0_S0_Pfiiii_param_7
)
{
	.reg .pred 	%p<15>;
	.reg .b32 	%r<54>;
	.reg .b32 	%f<66>;
	.reg .b64 	%rd<57>;

	ld.param.u64 	%rd10, [_Z13proj_q_kernelPKfS0_S0_Pfiiii_param_0];
	ld.param.u64 	%rd11, [_Z13proj_q_kernelPKfS0_S0_Pfiiii_param_1];
	ld.param.u64 	%rd8, [_Z13proj_q_kernelPKfS0_S0_Pfiiii_param_2];
	ld.param.u64 	%rd9, [_Z13proj_q_kernelPKfS0_S0_Pfiiii_param_3];
	ld.param.u32 	%r28, [_Z13proj_q_kernelPKfS0_S0_Pfiiii_param_4];
	ld.param.u32 	%r25, [_Z13proj_q_kernelPKfS0_S0_Pfiiii_param_5];
	ld.param.u32 	%r29, [_Z13proj_q_kernelPKfS0_S0_Pfiiii_param_6];
	ld.param.u32 	%r27, [_Z13proj_q_kernelPKfS0_S0_Pfiiii_param_7];
	cvta.to.global.u64 	%rd1, %rd10;
	cvta.to.global.u64 	%rd2, %rd11;
	mov.u32 	%r30, %ctaid.x;
	mov.u32 	%r31, %ntid.x;
	mov.u32 	%r32, %tid.x;
	mad.lo.s32 	%r1, %r30, %r31, %r32;
	mov.u32 	%r33, %ctaid.y;
	mov.u32 	%r34, %ntid.y;
	mov.u32 	%r35, %tid.y;
	mad.lo.s32 	%r36, %r33, %r34, %r35;
	mov.u32 	%r3, %ctaid.z;
	setp.ge.s32 	%p1, %r1, %r27;
	setp.ge.s32 	%p2, %r36, %r29;
	or.pred  	%p3, %p1, %p2;
	setp.ge.s32 	%p4, %r3, %r28;
	or.pred  	%p5, %p4, %p3;
	@%p5 bra 	$L__BB0_15;
	mul.lo.s32 	%r37, %r25, %r3;
	mad.lo.s32 	%r38, %r37, %r29, %r36;
	mad.lo.s32 	%r4, %r38, %r27, %r1;
	setp.lt.s32 	%p6, %r25, 1;
	@%p6 bra 	$L__BB0_15;
	mul.lo.s32 	%r5, %r27, %r29;
	and.b32  	%r6, %r25, 7;
	add.s32 	%r7, %r6, -1;
	and.b32  	%r8, %r25, 3;
	and.b32  	%r9, %r25, 2147483640;
	and.b32  	%r10, %r25, 1;
	neg.s32 	%r11, %r9;
	shl.b32 	%r12, %r5, 3;
	cvta.to.global.u64 	%rd3, %rd8;
	cvta.to.global.u64 	%rd4, %rd9;
	mov.b32 	%r48, 0;
	mul.wide.s32 	%rd48, %r5, 4;
$L__BB0_3:
	setp.lt.u32 	%p7, %r25, 8;
	mul.wide.u32 	%rd12, %r48, 4;
	add.s64 	%rd13, %rd3, %rd12;
	ld.global.f32 	%f65, [%rd13];
	mul.lo.s32 	%r14, %r48, %r25;
	mov.b32 	%r52, 0;
	@%p7 bra 	$L__BB0_6;
	mul.wide.u32 	%rd14, %r14, 4;
	add.s64 	%rd15, %rd2, %rd14;
	add.s64 	%rd56, %rd15, 16;
	mov.u32 	%r49, %r4;
	mov.u32 	%r50, %r11;
$L__BB0_5:
	.pragma "nounroll";
	ld.global.f32 	%f15, [%rd56+-16];
	mul.wide.s32 	%rd16, %r49, 4;
	add.s64 	%rd17, %rd1, %rd16;
	ld.global.f32 	%f16, [%rd17];
	fma.rn.f32 	%f17, %f15, %f16, %f65;
	ld.global.f32 	%f18, [%rd56+-12];
	mul.wide.s32 	%rd18, %r5, 4;
	add.s64 	%rd19, %rd17, %rd18;
	ld.global.f32 	%f19, [%rd19];
	fma.rn.f32 	%f20, %f18, %f19, %f17;
	ld.global.f32 	%f21, [%rd56+-8];
	add.s64 	%rd20, %rd19, %rd18;
	ld.global.f32 	%f22, [%rd20];
	fma.rn.f32 	%f23, %f21, %f22, %f20;
	ld.global.f32 	%f24, [%rd56+-4];
	add.s64 	%rd21, %rd20, %rd18;
	ld.global.f32 	%f25, [%rd21];
	fma.rn.f32 	%f26, %f24, %f25, %f23;
	ld.global.f32 	%f27, [%rd56];
	add.s64 	%rd22, %rd21, %rd18;
	ld.global.f32 	%f28, [%rd22];
	fma.rn.f32 	%f29, %f27, %f28, %f26;
	ld.global.f32 	%f30, [%rd56+4];
	add.s64 	%rd23, %rd22, %rd18;
	ld.global.f32 	%f31, [%rd23];
	fma.rn.f32 	%f32, %f30, %f31, %f29;
	ld.global.f32 	%f33, [%rd56+8];
	add.s64 	%rd24, %rd23, %rd18;
	ld.global.f32 	%f34, [%rd24];
	fma.rn.f32 	%f35, %f33, %f34, %f32;
	ld.global.f32 	%f36, [%rd56+12];
	add.s64 	%rd25, %rd24, %rd18;
	ld.global.f32 	%f37, [%rd25];
	fma.rn.f32 	%f65, %f36, %f37, %f35;
	add.s32 	%r50, %r50, 8;
	add.s32 	%r49, %r49, %r12;
	add.s64 	%rd56, %rd56, 32;
	setp.ne.s32 	%p8, %r50, 0;
	mov.u32 	%r52, %r9;
	@%p8 bra 	$L__BB0_5;
$L__BB0_6:
	setp.eq.s32 	%p9, %r6, 0;
	@%p9 bra 	$L__BB0_14;
	setp.lt.u32 	%p10, %r7, 3;
	@%p10 bra 	$L__BB0_9;
	add.s32 	%r41, %r52, %r14;
	mul.wide.u32 	%rd26, %r41, 4;
	add.s64 	%rd27, %rd2, %rd26;
	ld.global.f32 	%f39, [%rd27];
	mad.lo.s32 	%r42, %r5, %r52, %r4;
	mul.wide.s32 	%rd28, %r42, 4;
	add.s64 	%rd29, %rd1, %rd28;
	ld.global.f32 	%f40, [%rd29];
	fma.rn.f32 	%f41, %f39, %f40, %f65;
	cvt.u64.u32 	%rd30, %r14;
	cvt.u64.u32 	%rd31, %r52;
	add.s64 	%rd32, %rd31, %rd30;
	shl.b64 	%rd33, %rd32, 2;
	add.s64 	%rd34, %rd2, %rd33;
	ld.global.f32 	%f42, [%rd34+4];
	add.s64 	%rd36, %rd29, %rd48;
	ld.global.f32 	%f43, [%rd36];
	fma.rn.f32 	%f44, %f42, %f43, %f41;
	ld.global.f32 	%f45, [%rd34+8];
	add.s64 	%rd37, %rd36, %rd48;
	ld.global.f32 	%f46, [%rd37];
	fma.rn.f32 	%f47, %f45, %f46, %f44;
	ld.global.f32 	%f48, [%rd34+12];
	add.s64 	%rd38, %rd37, %rd48;
	ld.global.f32 	%f49, [%rd38];
	fma.rn.f32 	%f65, %f48, %f49, %f47;
	add.s32 	%r52, %r52, 4;
$L__BB0_9:
	setp.eq.s32 	%p11, %r8, 0;
	@%p11 bra 	$L__BB0_14;
	setp.eq.s32 	%p12, %r8, 1;
	@%p12 bra 	$L__BB0_12;
	add.s32 	%r43, %r52, %r14;
	mul.wide.u32 	%rd39, %r43, 4;
	add.s64 	%rd40, %rd2, %rd39;
	ld.global.f32 	%f51, [%rd40];
	mad.lo.s32 	%r44, %r5, %r52, %r4;
	mul.wide.s32 	%rd41, %r44, 4;
	add.s64 	%rd42, %rd1, %rd41;
	ld.global.f32 	%f52, [%rd42];
	fma.rn.f32 	%f53, %f51, %f52, %f65;
	cvt.u64.u32 	%rd43, %r14;
	cvt.u64.u32 	%rd44, %r52;
	add.s64 	%rd45, %rd44, %rd43;
	shl.b64 	%rd46, %rd45, 2;
	add.s64 	%rd47, %rd2, %rd46;
	ld.global.f32 	%f54, [%rd47+4];
	add.s64 	%rd49, %rd42, %rd48;
	ld.global.f32 	%f55, [%rd49];
	fma.rn.f32 	%f65, %f54, %f55, %f53;
	add.s32 	%r52, %r52, 2;
$L__BB0_12:
	setp.eq.s32 	%p13, %r10, 0;
	@%p13 bra 	$L__BB0_14;
	add.s32 	%r45, %r52, %r14;
	mul.wide.u32 	%rd50, %r45, 4;
	add.s64 	%rd51, %rd2, %rd50;
	ld.global.f32 	%f56, [%rd51];
	mad.lo.s32 	%r46, %r5, %r52, %r4;
	mul.wide.s32 	%rd52, %r46, 4;
	add.s64 	%rd53, %rd1, %rd52;
	ld.global.f32 	%f57, [%rd53];
	fma.rn.f32 	%f65, %f56, %f57, %f65;
$L__BB0_14:
	mad.lo.s32 	%r47, %r5, %r48, %r4;
	mul.wide.s32 	%rd54, %r47, 4;
	add.s64 	%rd55, %rd4, %rd54;
	st.global.f32 	[%rd55], %f65;
	add.s32 	%r48, %r48, 1;
	setp.ne.s32 	%p14, %r48, %r25;
	@%p14 bra 	$L__BB0_3;
$L__BB0_15:
	ret;

}


// ===== COMPILED SASS (sm_100) =====

	.target	sm_100

	.elftype	@"ET_EXEC"


//--------------------- .note.nv.tkinfo           --------------------------
	.section	.note.nv.tkinfo,"",@"SHT_NOTE"
	.sectionflags	@"SHF_NOTE_NV_TKINFO"
	.tkinfo
        /*0018*/ 	.word	0x00000002
        /*0030*/ 	.string	""
        /*0030*/ 	.string	"ptxas"
        /*0030*/ 	.string	"Cuda compilation tools, release 13.0, V13.0.88"
        /*0030*/ 	.string	"Build cuda_13.0.r13.0/compiler.36424714_0"
        /*0030*/ 	.string	"-arch sm_100 -m 64 "



//--------------------- .note.nv.cuinfo           --------------------------
	.section	.note.nv.cuinfo,"",@"SHT_NOTE"
	.sectionflags	@"SHF_NOTE_NV_CUINFO"
        /*0018*/ 	.short	0x0002
        /*001a*/ 	.short	0x0064
        /*001c*/ 	.short	0x0082
	.zero		2


//--------------------- .nv.info                  --------------------------
	.section	.nv.info,"",@"SHT_CUDA_INFO"
	.align	4


	//----- nvinfo : EIATTR_REGCOUNT
	.align		4
        /*0000*/ 	.byte	0x04, 0x2f
        /*0002*/ 	.short	(.L_1 - .L_0)
	.align		4
.L_0:
        /*0004*/ 	.word	index@(_Z13proj_q_kernelPKfS0_S0_Pfiiii)
        /*0008*/ 	.word	0x00000020


	//----- nvinfo : EIATTR_FRAME_SIZE
	.align		4
.L_1:
        /*000c*/ 	.byte	0x04, 0x11
        /*000e*/ 	.short	(.L_3 - .L_2)
	.align		4
.L_2:
        /*0010*/ 	.word	index@(_Z13proj_q_kernelPKfS0_S0_Pfiiii)
        /*0014*/ 	.word	0x00000000


	//----- nvinfo : EIATTR_MIN_STACK_SIZE
	.align		4
.L_3:
        /*0018*/ 	.byte	0x04, 0x12
        /*001a*/ 	.short	(.L_5 - .L_4)
	.align		4
.L_4:
        /*001c*/ 	.word	index@(_Z13proj_q_kernelPKfS0_S0_Pfiiii)
        /*0020*/ 	.word	0x00000000
.L_5:


//--------------------- .nv.compat                --------------------------
	.section	.nv.compat,"",@"SHT_CUDA_COMPAT_INFO"
	.align	4
        /*0000*/ 	.byte	0x02, 0x09, 0x00, 0x00, 0x02, 0x02, 0x01, 0x00, 0x02, 0x05, 0x05, 0x00, 0x03, 0x07, 0x01, 0x01
        /*0010*/ 	.byte	0x02, 0x03, 0x00, 0x00, 0x02, 0x06, 0x01, 0x00, 0x04, 0x0b, 0x08, 0x00, 0x09, 0x00, 0x00, 0x00
        /*0020*/ 	.byte	0x00, 0x00, 0x00, 0x00


//--------------------- .nv.info._Z13proj_q_kernelPKfS0_S0_Pfiiii --------------------------
	.section	.nv.info._Z13proj_q_kernelPKfS0_S0_Pfiiii,"",@"SHT_CUDA_INFO"
	.sectionflags	@""
	.align	4


	//----- nvinfo : EIATTR_CUDA_API_VERSION
	.align		4
        /*0000*/ 	.byte	0x04, 0x37
        /*0002*/ 	.short	(.L_7 - .L_6)
.L_6:
        /*0004*/ 	.word	0x00000082


	//----- nvinfo : EIATTR_KPARAM_INFO
	.align		4
.L_7:
        /*0008*/ 	.byte	0x04, 0x17
        /*000a*/ 	.short	(.L_9 - .L_8)
.L_8:
        /*000c*/ 	.word	0x00000000
        /*0010*/ 	.short	0x0007
        /*0012*/ 	.short	0x002c
        /*0014*/ 	.byte	0x00, 0xf0, 0x11, 0x00


	//----- nvinfo : EIATTR_KPARAM_INFO
	.align		4
.L_9:
        /*0018*/ 	.byte	0x04, 0x17
        /*001a*/ 	.short	(.L_11 - .L_10)
.L_10:
        /*001c*/ 	.word	0x00000000
        /*0020*/ 	.short	0x0006
        /*0022*/ 	.short	0x0028
        /*0024*/ 	.byte	0x00, 0xf0, 0x11, 0x00


	//----- nvinfo : EIATTR_KPARAM_INFO
	.align		4
.L_11:
        /*0028*/ 	.byte	0x04, 0x17
        /*002a*/ 	.short	(.L_13 - .L_12)
.L_12:
        /*002c*/ 	.word	0x00000000
        /*0030*/ 	.short	0x0005
        /*0032*/ 	.short	0x0024
        /*0034*/ 	.byte	0x00, 0xf0, 0x11, 0x00


	//----- nvinfo : EIATTR_KPARAM_INFO
	.align		4
.L_13:
        /*0038*/ 	.byte	0x04, 0x17
        /*003a*/ 	.short	(.L_15 - .L_14)
.L_14:
        /*003c*/ 	.word	0x00000000
        /*0040*/ 	.short	0x0004
        /*0042*/ 	.short	0x0020
        /*0044*/ 	.byte	0x00, 0xf0, 0x11, 0x00


	//----- nvinfo : EIATTR_KPARAM_INFO
	.align		4
.L_15:
        /*0048*/ 	.byte	0x04, 0x17
        /*004a*/ 	.short	(.L_17 - .L_16)
.L_16:
        /*004c*/ 	.word	0x00000000
        /*0050*/ 	.short	0x0003
        /*0052*/ 	.short	0x0018
        /*0054*/ 	.byte	0x00, 0xf5, 0x21, 0x00


	//----- nvinfo : EIATTR_KPARAM_INFO
	.align		4
.L_17:
        /*0058*/ 	.byte	0x04, 0x17
        /*005a*/ 	.short	(.L_19 - .L_18)
.L_18:
        /*005c*/ 	.word	0x00000000
        /*0060*/ 	.short	0x0002
        /*0062*/ 	.short	0x0010
        /*0064*/ 	.byte	0x00, 0xf5, 0x21, 0x00


	//----- nvinfo : EIATTR_KPARAM_INFO
	.align		4
.L_19:
        /*0068*/ 	.byte	0x04, 0x17
        /*006a*/ 	.short	(.L_21 - .L_20)
.L_20:
        /*006c*/ 	.word	0x00000000
        /*0070*/ 	.short	0x0001
        /*0072*/ 	.short	0x0008
        /*0074*/ 	.byte	0x00, 0xf5, 0x21, 0x00


	//----- nvinfo : EIATTR_KPARAM_INFO
	.align		4
.L_21:
        /*0078*/ 	.byte	0x04, 0x17
        /*007a*/ 	.short	(.L_23 - .L_22)
.L_22:
        /*007c*/ 	.word	0x00000000
        /*0080*/ 	.short	0x0000
        /*0082*/ 	.short	0x0000
        /*0084*/ 	.byte	0x00, 0xf5, 0x21, 0x00


	//----- nvinfo : EIATTR_SPARSE_MMA_MASK
	.align		4
.L_23:
        /*0088*/ 	.byte	0x03, 0x50
        /*008a*/ 	.short	0x0000


	//----- nvinfo : EIATTR_MAXREG_COUNT
	.align		4
        /*008c*/ 	.byte	0x03, 0x1b
        /*008e*/ 	.short	0x00ff


	//----- nvinfo : EIATTR_MERCURY_ISA_VERSION
	.align		4
        /*0090*/ 	.byte	0x03, 0x5f
        /*0092*/ 	.short	0x0101


	//----- nvinfo : EIATTR_VRC_CTA_INIT_COUNT
	.align		4
        /*0094*/ 	.byte	0x02, 0x4a
	.zero		1
	.zero		1


	//----- nvinfo : EIATTR_EXIT_INSTR_OFFSETS
	.align		4
        /*0098*/ 	.byte	0x04, 0x1c
        /*009a*/ 	.short	(.L_25 - .L_24)


	//   ....[0]....
.L_24:
        /*009c*/ 	.word	0x000000f0


	//   ....[1]....
        /*00a0*/ 	.word	0x00000130


	//   ....[2]....
        /*00a4*/ 	.word	0x000009c0


	//----- nvinfo : EIATTR_CBANK_PARAM_SIZE
	.align		4
.L_25:
        /*00a8*/ 	.byte	0x03, 0x19
        /*00aa*/ 	.short	0x0030


	//----- nvinfo : EIATTR_PARAM_CBANK
	.align		4
        /*00ac*/ 	.byte	0x04, 0x0a
        /*00ae*/ 	.short	(.L_27 - .L_26)
	.align		4
.L_26:
        /*00b0*/ 	.word	index@(.nv.constant0._Z13proj_q_kernelPKfS0_S0_Pfiiii)
        /*00b4*/ 	.short	0x0380
        /*00b6*/ 	.short	0x0030


	//----- nvinfo : EIATTR_SW_WAR
	.align		4
.L_27:
        /*00b8*/ 	.byte	0x04, 0x36
        /*00ba*/ 	.short	(.L_29 - .L_28)
.L_28:
        /*00bc*/ 	.word	0x00000008
.L_29:


//--------------------- .nv.callgraph             --------------------------
	.section	.nv.callgraph,"",@"SHT_CUDA_CALLGRAPH"
	.align	4
	.sectionentsize	8
	.align		4
        /*0000*/ 	.word	0x00000000
	.align		4
        /*0004*/ 	.word	0xffffffff
	.align		4
        /*0008*/ 	.word	0x00000000
	.align		4
        /*000c*/ 	.word	0xfffffffe
	.align		4
        /*0010*/ 	.word	0x00000000
	.align		4
        /*0014*/ 	.word	0xfffffffd
	.align		4
        /*0018*/ 	.word	0x00000000
	.align		4
        /*001c*/ 	.word	0xfffffffc


//--------------------- .text._Z13proj_q_kernelPKfS0_S0_Pfiiii --------------------------
	.section	.text._Z13proj_q_kernelPKfS0_S0_Pfiiii,"ax",@progbits
	.align	128
        .global         _Z13proj_q_kernelPKfS0_S0_Pfiiii
        .type           _Z13proj_q_kernelPKfS0_S0_Pfiiii,@function
        .size           _Z13proj_q_kernelPKfS0_S0_Pfiiii,(.L_x_6 - _Z13proj_q_kernelPKfS0_S0_Pfiiii)
        .other          _Z13proj_q_kernelPKfS0_S0_Pfiiii,@"STO_CUDA_ENTRY STV_DEFAULT"
_Z13proj_q_kernelPKfS0_S0_Pfiiii:
.text._Z13proj_q_kernelPKfS0_S0_Pfiiii:
[----:B------:R-:W-:Y:S01]  /*0000*/  LDC R1, c[0x0][0x37c] ;  /* 0x0000df00ff017b82 */ /* 0x000fe20000000800 */
[----:B------:R-:W0:Y:S07]  /*0010*/  S2R R0, SR_TID.Y ;  /* 0x0000000000007919 */ /* 0x000e2e0000002200 */
[----:B------:R-:W1:Y:S01]  /*0020*/  LDC R2, c[0x0][0x360] ;  /* 0x0000d800ff027b82 */ /* 0x000e620000000800 */
[----:B------:R-:W1:Y:S07]  /*0030*/  S2R R7, SR_TID.X ;  /* 0x0000000000077919 */ /* 0x000e6e0000002100 */
[----:B------:R-:W0:Y:S08]  /*0040*/  S2UR UR5, SR_CTAID.Y ;  /* 0x00000000000579c3 */ /* 0x000e300000002600 */
[----:B------:R-:W0:Y:S08]  /*0050*/  LDC R3, c[0x0][0x364] ;  /* 0x0000d900ff037b82 */ /* 0x000e300000000800 */
[----:B------:R-:W1:Y:S08]  /*0060*/  S2UR UR4, SR_CTAID.X ;  /* 0x00000000000479c3 */ /* 0x000e700000002500 */
[----:B------:R-:W2:Y:S08]  /*0070*/  LDC.64 R4, c[0x0][0x3a8] ;  /* 0x0000ea00ff047b82 */ /* 0x000eb00000000a00 */
[----:B------:R-:W3:Y:S01]  /*0080*/  S2UR UR6, SR_CTAID.Z ;  /* 0x00000000000679c3 */ /* 0x000ee20000002700 */
[----:B0-----:R-:W-:-:S07]  /*0090*/  IMAD R3, R3, UR5, R0 ;  /* 0x0000000503037c24 */ /* 0x001fce000f8e0200 */
[----:B------:R-:W3:Y:S01]  /*00a0*/  LDC R6, c[0x0][0x3a0] ;  /* 0x0000e800ff067b82 */ /* 0x000ee20000000800 */
[----:B-1----:R-:W-:Y:S01]  /*00b0*/  IMAD R2, R2, UR4, R7 ;  /* 0x0000000402027c24 */ /* 0x002fe2000f8e0207 */
[----:B--2---:R-:W-:-:S04]  /*00c0*/  ISETP.GE.AND P0, PT, R3, R4, PT ;  /* 0x000000040300720c */ /* 0x004fc80003f06270 */
[----:B------:R-:W-:-:S04]  /*00d0*/  ISETP.GE.OR P0, PT, R2, R5, P0 ;  /* 0x000000050200720c */ /* 0x000fc80000706670 */
[----:B---3--:R-:W-:-:S13]  /*00e0*/  ISETP.LE.OR P0, PT, R6, UR6, P0 ;  /* 0x0000000606007c0c */ /* 0x008fda0008703670 */
[----:B------:R-:W-:Y:S05]  /*00f0*/  @P0 EXIT ;  /* 0x000000000000094d */ /* 0x000fea0003800000 */
[----:B------:R-:W0:Y:S02]  /*0100*/  LDC R7, c[0x0][0x3a4] ;  /* 0x0000e900ff077b82 */ /* 0x000e240000000800 */
[C---:B0-----:R-:W-:Y:S01]  /*0110*/  ISETP.GE.AND P0, PT, R7.reuse, 0x1, PT ;  /* 0x000000010700780c */ /* 0x041fe20003f06270 */
[----:B------:R-:W-:-:S12]  /*0120*/  IMAD R6, R7, UR6, RZ ;  /* 0x0000000607067c24 */ /* 0x000fd8000f8e02ff */
[----:B------:R-:W-:Y:S05]  /*0130*/  @!P0 EXIT ;  /* 0x000000000000894d */ /* 0x000fea0003800000 */
[C---:B------:R-:W-:Y:S01]  /*0140*/  LOP3.LUT R0, R7.reuse, 0x7, RZ, 0xc0, !PT ;  /* 0x0000000707007812 */ /* 0x040fe200078ec0ff */
[----:B------:R-:W-:Y:S01]  /*0150*/  IMAD R6, R6, R4, R3 ;  /* 0x0000000406067224 */ /* 0x000fe200078e0203 */
[C---:B------:R-:W-:Y:S01]  /*0160*/  LOP3.LUT R3, R7.reuse, 0x7ffffff8, RZ, 0xc0, !PT ;  /* 0x7ffffff807037812 */ /* 0x040fe200078ec0ff */
[----:B------:R-:W0:Y:S01]  /*0170*/  LDCU.64 UR4, c[0x0][0x358] ;  /* 0x00006b00ff0477ac */ /* 0x000e220008000a00 */
[----:B------:R-:W-:Y:S01]  /*0180*/  IADD3 R8, PT, PT, R0, -0x1, RZ ;  /* 0xffffffff00087810 */ /* 0x000fe20007ffe0ff */
[-C--:B------:R-:W-:Y:S02]  /*0190*/  IMAD R2, R6, R5.reuse, R2 ;  /* 0x0000000506027224 */ /* 0x080fe400078e0202 */
[----:B------:R-:W-:Y:S02]  /*01a0*/  HFMA2 R6, -RZ, RZ, 0, 0 ;  /* 0x00000000ff067431 */ /* 0x000fe400000001ff */
[----:B------:R-:W-:Y:S01]  /*01b0*/  IMAD R5, R4, R5, RZ ;  /* 0x0000000504057224 */ /* 0x000fe200078e02ff */
[----:B------:R-:W-:-:S02]  /*01c0*/  LOP3.LUT R4, R7, 0x3, RZ, 0xc0, !PT ;  /* 0x0000000307047812 */ /* 0x000fc400078ec0ff */
[----:B------:R-:W-:Y:S02]  /*01d0*/  ISETP.GE.U32.AND P0, PT, R8, 0x3, PT ;  /* 0x000000030800780c */ /* 0x000fe40003f06070 */
[----:B------:R-:W-:-:S11]  /*01e0*/  IADD3 R7, PT, PT, -R3, RZ, RZ ;  /* 0x000000ff03077210 */ /* 0x000fd60007ffe1ff */
.L_x_4:
[----:B-1----:R-:W1:Y:S08]  /*01f0*/  LDC R9, c[0x0][0x3a4] ;  /* 0x0000e900ff097b82 */ /* 0x002e700000000800 */
[----:B------:R-:W2:Y:S01]  /*0200*/  LDC.64 R10, c[0x0][0x390] ;  /* 0x0000e400ff0a7b82 */ /* 0x000ea20000000a00 */
[----:B------:R-:W-:Y:S02]  /*0210*/  MOV R21, RZ ;  /* 0x000000ff00157202 */ /* 0x000fe40000000f00 */
[----:B-1----:R-:W-:Y:S01]  /*0220*/  ISETP.GE.U32.AND P1, PT, R9, 0x8, PT ;  /* 0x000000080900780c */ /* 0x002fe20003f26070 */
[----:B--2---:R-:W-:-:S05]  /*0230*/  IMAD.WIDE.U32 R10, R6, 0x4, R10 ;  /* 0x00000004060a7825 */ /* 0x004fca00078e000a */
[----:B0-----:R0:W5:Y:S01]  /*0240*/  LDG.E R20, desc[UR4][R10.64] ;  /* 0x000000040a147981 */ /* 0x001162000c1e1900 */
[----:B------:R-:W-:-:S06]  /*0250*/  IMAD R8, R6, R9, RZ ;  /* 0x0000000906087224 */ /* 0x000fcc00078e02ff */
[----:B------:R-:W-:Y:S05]  /*0260*/  @!P1 BRA `(.L_x_0) ;  /* 0x0000000000c09947 */ /* 0x000fea0003800000 */
[----:B0-----:R-:W0:Y:S01]  /*0270*/  LDC.64 R10, c[0x0][0x388] ;  /* 0x0000e200ff0a7b82 */ /* 0x001e220000000a00 */
[----:B------:R-:W-:Y:S02]  /*0280*/  MOV R26, R2 ;  /* 0x00000002001a7202 */ /* 0x000fe40000000f00 */
[----:B------:R-:W-:Y:S01]  /*0290*/  MOV R21, R7 ;  /* 0x0000000700157202 */ /* 0x000fe20000000f00 */
[----:B0-----:R-:W-:-:S03]  /*02a0*/  IMAD.WIDE.U32 R10, R8, 0x4, R10 ;  /* 0x00000004080a7825 */ /* 0x001fc600078e000a */
[----:B------:R-:W-:-:S04]  /*02b0*/  IADD3 R12, P1, PT, R10, 0x10, RZ ;  /* 0x000000100a0c7810 */ /* 0x000fc80007f3e0ff */
[----:B------:R-:W-:-:S09]  /*02c0*/  IADD3.X R13, PT, PT, RZ, R11, RZ, P1, !PT ;  /* 0x0000000bff0d7210 */ /* 0x000fd20000ffe4ff */
.L_x_1:
[----:B------:R-:W0:Y:S01]  /*02d0*/  LDC.64 R24, c[0x0][0x380] ;  /* 0x0000e000ff187b82 */ /* 0x000e220000000a00 */
[----:B------:R-:W-:Y:S02]  /*02e0*/  MOV R10, R12 ;  /* 0x0000000c000a7202 */ /* 0x000fe40000000f00 */
[----:B------:R-:W-:-:S05]  /*02f0*/  MOV R11, R13 ;  /* 0x0000000d000b7202 */ /* 0x000fca0000000f00 */
[----:B------:R-:W2:Y:S04]  /*0300*/  LDG.E R19, desc[UR4][R10.64+-0x10] ;  /* 0xfffff0040a137981 */ /* 0x000ea8000c1e1900 */
[----:B------:R-:W3:Y:S01]  /*0310*/  LDG.E R27, desc[UR4][R10.64+-0xc] ;  /* 0xfffff4040a1b7981 */ /* 0x000ee2000c1e1900 */
[----:B0-----:R-:W-:-:S05]  /*0320*/  IMAD.WIDE R24, R26, 0x4, R24 ;  /* 0x000000041a187825 */ /* 0x001fca00078e0218 */
[----:B------:R0:W2:Y:S02]  /*0330*/  LDG.E R18, desc[UR4][R24.64] ;  /* 0x0000000418127981 */ /* 0x0000a4000c1e1900 */
[----:B0-----:R-:W-:-:S05]  /*0340*/  IMAD.WIDE R24, R5, 0x4, R24 ;  /* 0x0000000405187825 */ /* 0x001fca00078e0218 */
[----:B------:R-:W3:Y:S01]  /*0350*/  LDG.E R28, desc[UR4][R24.64] ;  /* 0x00000004181c7981 */ /* 0x000ee2000c1e1900 */
[----:B------:R-:W-:-:S04]  /*0360*/  IMAD.WIDE R12, R5, 0x4, R24 ;  /* 0x00000004050c7825 */ /* 0x000fc800078e0218 */
[C---:B------:R-:W-:Y:S02]  /*0370*/  IMAD.WIDE R14, R5.reuse, 0x4, R12 ;  /* 0x00000004050e7825 */ /* 0x040fe400078e020c */
[----:B------:R-:W4:Y:S02]  /*0380*/  LDG.E R12, desc[UR4][R12.64] ;  /* 0x000000040c0c7981 */ /* 0x000f24000c1e1900 */
[C---:B------:R-:W-:Y:S02]  /*0390*/  IMAD.WIDE R16, R5.reuse, 0x4, R14 ;  /* 0x0000000405107825 */ /* 0x040fe400078e020e */
[----:B------:R2:W4:Y:S04]  /*03a0*/  LDG.E R29, desc[UR4][R14.64] ;  /* 0x000000040e1d7981 */ /* 0x000528000c1e1900 */
[----:B------:R-:W4:Y:S01]  /*03b0*/  LDG.E R25, desc[UR4][R10.64] ;  /* 0x000000040a197981 */ /* 0x000f22000c1e1900 */
[----:B------:R-:W-:-:S03]  /*03c0*/  IMAD.WIDE R22, R5, 0x4, R16 ;  /* 0x0000000405167825 */ /* 0x000fc600078e0210 */
[----:B------:R-:W4:Y:S04]  /*03d0*/  LDG.E R13, desc[UR4][R10.64+-0x8] ;  /* 0xfffff8040a0d7981 */ /* 0x000f28000c1e1900 */
[----:B------:R-:W4:Y:S04]  /*03e0*/  LDG.E R16, desc[UR4][R16.64] ;  /* 0x0000000410107981 */ /* 0x000f28000c1e1900 */
[----:B------:R-:W4:Y:S01]  /*03f0*/  LDG.E R17, desc[UR4][R10.64+0xc] ;  /* 0x00000c040a117981 */ /* 0x000f22000c1e1900 */
[----:B--2--5:R-:W-:Y:S01]  /*0400*/  FFMA R14, R19, R18, R20 ;  /* 0x00000012130e7223 */ /* 0x024fe20000000014 */
[----:B------:R-:W-:-:S02]  /*0410*/  IMAD.WIDE R18, R5, 0x4, R22 ;  /* 0x0000000405127825 */ /* 0x000fc400078e0216 */
[----:B------:R-:W2:Y:S04]  /*0420*/  LDG.E R20, desc[UR4][R10.64+-0x4] ;  /* 0xfffffc040a147981 */ /* 0x000ea8000c1e1900 */
[----:B------:R-:W2:Y:S04]  /*0430*/  LDG.E R22, desc[UR4][R22.64] ;  /* 0x0000000416167981 */ /* 0x000ea8000c1e1900 */
[----:B------:R-:W2:Y:S01]  /*0440*/  LDG.E R24, desc[UR4][R18.64] ;  /* 0x0000000412187981 */ /* 0x000ea2000c1e1900 */
[----:B---3--:R-:W-:Y:S01]  /*0450*/  FFMA R28, R27, R28, R14 ;  /* 0x0000001c1b1c7223 */ /* 0x008fe2000000000e */
[----:B------:R-:W-:-:S02]  /*0460*/  IMAD.WIDE R14, R5, 0x4, R18 ;  /* 0x00000004050e7825 */ /* 0x000fc400078e0212 */
[----:B------:R-:W3:Y:S04]  /*0470*/  LDG.E R27, desc[UR4][R10.64+0x4] ;  /* 0x000004040a1b7981 */ /* 0x000ee8000c1e1900 */
[----:B------:R-:W3:Y:S04]  /*0480*/  LDG.E R14, desc[UR4][R14.64] ;  /* 0x000000040e0e7981 */ /* 0x000ee8000c1e1900 */
[----:B------:R-:W3:Y:S01]  /*0490*/  LDG.E R15, desc[UR4][R10.64+0x8] ;  /* 0x000008040a0f7981 */ /* 0x000ee2000c1e1900 */
[----:B------:R-:W-:Y:S01]  /*04a0*/  IADD3 R21, PT, PT, R21, 0x8, RZ ;  /* 0x0000000815157810 */ /* 0x000fe20007ffe0ff */
[----:B----4-:R-:W-:-:S03]  /*04b0*/  FFMA R13, R13, R12, R28 ;  /* 0x0000000c0d0d7223 */ /* 0x010fc6000000001c */
[----:B------:R-:W-:Y:S02]  /*04c0*/  ISETP.NE.AND P1, PT, R21, RZ, PT ;  /* 0x000000ff1500720c */ /* 0x000fe40003f25270 */
[----:B------:R-:W-:Y:S02]  /*04d0*/  IADD3 R12, P2, PT, R10, 0x20, RZ ;  /* 0x000000200a0c7810 */ /* 0x000fe40007f5e0ff */
[----:B------:R-:W-:Y:S01]  /*04e0*/  LEA R26, R5, R26, 0x3 ;  /* 0x0000001a051a7211 */ /* 0x000fe200078e18ff */
[----:B--2---:R-:W-:-:S04]  /*04f0*/  FFMA R20, R20, R29, R13 ;  /* 0x0000001d14147223 */ /* 0x004fc8000000000d */
[----:B------:R-:W-:Y:S01]  /*0500*/  FFMA R16, R25, R16, R20 ;  /* 0x0000001019107223 */ /* 0x000fe20000000014 */
[----:B------:R-:W-:-:S03]  /*0510*/  IADD3.X R13, PT, PT, RZ, R11, RZ, P2, !PT ;  /* 0x0000000bff0d7210 */ /* 0x000fc600017fe4ff */
[----:B---3--:R-:W-:-:S04]  /*0520*/  FFMA R16, R27, R22, R16 ;  /* 0x000000161b107223 */ /* 0x008fc80000000010 */
[----:B------:R-:W-:-:S04]  /*0530*/  FFMA R16, R15, R24, R16 ;  /* 0x000000180f107223 */ /* 0x000fc80000000010 */
[----:B------:R-:W-:Y:S01]  /*0540*/  FFMA R20, R17, R14, R16 ;  /* 0x0000000e11147223 */ /* 0x000fe20000000010 */
[----:B------:R-:W-:Y:S06]  /*0550*/  @P1 BRA `(.L_x_1) ;  /* 0xfffffffc005c1947 */ /* 0x000fec000383ffff */
[----:B------:R-:W-:-:S07]  /*0560*/  MOV R21, R3 ;  /* 0x0000000300157202 */ /* 0x000fce0000000f00 */
.L_x_0:
[----:B------:R-:W-:-:S13]  /*0570*/  ISETP.NE.AND P1, PT, R0, RZ, PT ;  /* 0x000000ff0000720c */ /* 0x000fda0003f25270 */
[----:B------:R-:W-:Y:S05]  /*0580*/  @!P1 BRA `(.L_x_2) ;  /* 0x0000000000f09947 */ /* 0x000fea0003800000 */
[----:B------:R-:W-:Y:S01]  /*0590*/  ISETP.NE.AND P1, PT, R4, RZ, PT ;  /* 0x000000ff0400720c */ /* 0x000fe20003f25270 */
[----:B------:R-:W-:-:S12]  /*05a0*/  @!P0 BRA `(.L_x_3) ;  /* 0x00000000006c8947 */ /* 0x000fd80003800000 */
[----:B------:R-:W1:Y:S01]  /*05b0*/  LDC.64 R14, c[0x0][0x380] ;  /* 0x0000e000ff0e7b82 */ /* 0x000e620000000a00 */
[-C--:B------:R-:W-:Y:S01]  /*05c0*/  IMAD R19, R5, R21.reuse, R2 ;  /* 0x0000001505137224 */ /* 0x080fe200078e0202 */
[CC--:B------:R-:W-:Y:S02]  /*05d0*/  IADD3 R13, PT, PT, R8.reuse, R21.reuse, RZ ;  /* 0x00000015080d7210 */ /* 0x0c0fe40007ffe0ff */
[----:B------:R-:W-:-:S04]  /*05e0*/  IADD3 R18, P2, PT, R8, R21, RZ ;  /* 0x0000001508127210 */ /* 0x000fc80007f5e0ff */
[----:B------:R-:W2:Y:S08]  /*05f0*/  LDC.64 R16, c[0x0][0x388] ;  /* 0x0000e200ff107b82 */ /* 0x000eb00000000a00 */
[----:B0-----:R-:W0:Y:S01]  /*0600*/  LDC.64 R10, c[0x0][0x388] ;  /* 0x0000e200ff0a7b82 */ /* 0x001e220000000a00 */
[----:B-1----:R-:W-:Y:S01]  /*0610*/  IMAD.WIDE R14, R19, 0x4, R14 ;  /* 0x00000004130e7825 */ /* 0x002fe200078e020e */
[----:B------:R-:W-:-:S03]  /*0620*/  IADD3.X R19, PT, PT, RZ, RZ, RZ, P2, !PT ;  /* 0x000000ffff137210 */ /* 0x000fc600017fe4ff */
[----:B--2---:R-:W-:-:S04]  /*0630*/  IMAD.WIDE.U32 R16, R13, 0x4, R16 ;  /* 0x000000040d107825 */ /* 0x004fc800078e0010 */
[----:B------:R-:W-:Y:S02]  /*0640*/  IMAD.WIDE R12, R5, 0x4, R14 ;  /* 0x00000004050c7825 */ /* 0x000fe400078e020e */
[----:B------:R-:W2:Y:S01]  /*0650*/  LDG.E R17, desc[UR4][R16.64] ;  /* 0x0000000410117981 */ /* 0x000ea2000c1e1900 */
[----:B0-----:R-:W-:-:S03]  /*0660*/  LEA R10, P2, R18, R10, 0x2 ;  /* 0x0000000a120a7211 */ /* 0x001fc600078410ff */
[----:B------:R-:W2:Y:S01]  /*0670*/  LDG.E R14, desc[UR4][R14.64] ;  /* 0x000000040e0e7981 */ /* 0x000ea2000c1e1900 */
[----:B------:R-:W-:Y:S01]  /*0680*/  LEA.HI.X R11, R18, R11, R19, 0x2, P2 ;  /* 0x0000000b120b7211 */ /* 0x000fe200010f1413 */
[C---:B------:R-:W-:Y:S02]  /*0690*/  IMAD.WIDE R18, R5.reuse, 0x4, R12 ;  /* 0x0000000405127825 */ /* 0x040fe400078e020c */
[----:B------:R-:W3:Y:S04]  /*06a0*/  LDG.E R12, desc[UR4][R12.64] ;  /* 0x000000040c0c7981 */ /* 0x000ee8000c1e1900 */
[----:B------:R-:W3:Y:S01]  /*06b0*/  LDG.E R24, desc[UR4][R10.64+0x4] ;  /* 0x000004040a187981 */ /* 0x000ee2000c1e1900 */
[----:B------:R-:W-:-:S03]  /*06c0*/  IMAD.WIDE R22, R5, 0x4, R18 ;  /* 0x0000000405167825 */ /* 0x000fc600078e0212 */
[----:B------:R-:W4:Y:S04]  /*06d0*/  LDG.E R18, desc[UR4][R18.64] ;  /* 0x0000000412127981 */ /* 0x000f28000c1e1900 */
[----:B------:R-:W4:Y:S04]  /*06e0*/  LDG.E R26, desc[UR4][R10.64+0x8] ;  /* 0x000008040a1a7981 */ /* 0x000f28000c1e1900 */
[----:B------:R-:W4:Y:S04]  /*06f0*/  LDG.E R22, desc[UR4][R22.64] ;  /* 0x0000000416167981 */ /* 0x000f28000c1e1900 */
[----:B------:R-:W4:Y:S01]  /*0700*/  LDG.E R28, desc[UR4][R10.64+0xc] ;  /* 0x00000c040a1c7981 */ /* 0x000f22000c1e1900 */
[----:B------:R-:W-:Y:S01]  /*0710*/  IADD3 R21, PT, PT, R21, 0x4, RZ ;  /* 0x0000000415157810 */ /* 0x000fe20007ffe0ff */
[----:B--2--5:R-:W-:-:S04]  /*0720*/  FFMA R17, R17, R14, R20 ;  /* 0x0000000e11117223 */ /* 0x024fc80000000014 */
[----:B---3--:R-:W-:-:S04]  /*0730*/  FFMA R17, R24, R12, R17 ;  /* 0x0000000c18117223 */ /* 0x008fc80000000011 */
[----:B----4-:R-:W-:-:S04]  /*0740*/  FFMA R17, R26, R18, R17 ;  /* 0x000000121a117223 */ /* 0x010fc80000000011 */
[----:B------:R-:W-:-:S07]  /*0750*/  FFMA R20, R28, R22, R17 ;  /* 0x000000161c147223 */ /* 0x000fce0000000011 */
.L_x_3:
[----:B------:R-:W-:Y:S05]  /*0760*/  @!P1 BRA `(.L_x_2) ;  /* 0x0000000000789947 */ /* 0x000fea0003800000 */
[----:B------:R-:W-:Y:S01]  /*0770*/  ISETP.NE.AND P2, PT, R4, 0x1, PT ;  /* 0x000000010400780c */ /* 0x000fe20003f45270 */
[----:B------:R-:W1:Y:S01]  /*0780*/  LDC.64 R16, c[0x0][0x388] ;  /* 0x0000e200ff107b82 */ /* 0x000e620000000a00 */
[----:B------:R-:W-:-:S07]  /*0790*/  LOP3.LUT P1, RZ, R9, 0x1, RZ, 0xc0, !PT ;  /* 0x0000000109ff7812 */ /* 0x000fce000782c0ff */
[----:B------:R-:W2:Y:S04]  /*07a0*/  LDC.64 R18, c[0x0][0x380] ;  /* 0x0000e000ff127b82 */ /* 0x000ea80000000a00 */
[CC--:B------:R-:W-:Y:S02]  /*07b0*/  @P2 IADD3 R23, PT, PT, R8.reuse, R21.reuse, RZ ;  /* 0x0000001508172210 */ /* 0x0c0fe40007ffe0ff */
[----:B------:R-:W-:Y:S02]  /*07c0*/  @P2 IADD3 R22, P3, PT, R8, R21, RZ ;  /* 0x0000001508162210 */ /* 0x000fe40007f7e0ff */
[----:B0-----:R-:W0:Y:S02]  /*07d0*/  @P2 LDC.64 R10, c[0x0][0x388] ;  /* 0x0000e200ff0a2b82 */ /* 0x001e240000000a00 */
[----:B------:R-:W-:-:S06]  /*07e0*/  @P2 IADD3.X R24, PT, PT, RZ, RZ, RZ, P3, !PT ;  /* 0x000000ffff182210 */ /* 0x000fcc0001ffe4ff */
[----:B------:R-:W3:Y:S01]  /*07f0*/  LDC.64 R12, c[0x0][0x388] ;  /* 0x0000e200ff0c7b82 */ /* 0x000ee20000000a00 */
[----:B-1----:R-:W-:-:S04]  /*0800*/  @P2 IMAD.WIDE.U32 R16, R23, 0x4, R16 ;  /* 0x0000000417102825 */ /* 0x002fc800078e0010 */
[----:B------:R-:W-:Y:S01]  /*0810*/  @P2 IMAD R23, R5, R21, R2 ;  /* 0x0000001505172224 */ /* 0x000fe200078e0202 */
[----:B------:R-:W-:Y:S01]  /*0820*/  @P2 IADD3 R21, PT, PT, R21, 0x2, RZ ;  /* 0x0000000215152810 */ /* 0x000fe20007ffe0ff */
[----:B------:R-:W4:Y:S01]  /*0830*/  @P2 LDG.E R17, desc[UR4][R16.64] ;  /* 0x0000000410112981 */ /* 0x000f22000c1e1900 */
[----:B------:R-:W1:Y:S01]  /*0840*/  LDC.64 R14, c[0x0][0x380] ;  /* 0x0000e000ff0e7b82 */ /* 0x000e620000000a00 */
[----:B--2---:R-:W-:Y:S01]  /*0850*/  @P2 IMAD.WIDE R18, R23, 0x4, R18 ;  /* 0x0000000417122825 */ /* 0x004fe200078e0212 */
[-C--:B------:R-:W-:Y:S02]  /*0860*/  @P1 IADD3 R25, PT, PT, R8, R21.reuse, RZ ;  /* 0x0000001508191210 */ /* 0x080fe40007ffe0ff */
[C---:B0-----:R-:W-:Y:S01]  /*0870*/  @P2 LEA R10, P3, R22.reuse, R10, 0x2 ;  /* 0x0000000a160a2211 */ /* 0x041fe200078610ff */
[C---:B------:R-:W-:Y:S01]  /*0880*/  @P1 IMAD R21, R5.reuse, R21, R2 ;  /* 0x0000001505151224 */ /* 0x040fe200078e0202 */
[----:B------:R-:W4:Y:S02]  /*0890*/  @P2 LDG.E R8, desc[UR4][R18.64] ;  /* 0x0000000412082981 */ /* 0x000f24000c1e1900 */
[----:B------:R-:W-:Y:S01]  /*08a0*/  @P2 LEA.HI.X R11, R22, R11, R24, 0x2, P3 ;  /* 0x0000000b160b2211 */ /* 0x000fe200018f1418 */
[----:B------:R-:W-:-:S04]  /*08b0*/  @P2 IMAD.WIDE R22, R5, 0x4, R18 ;  /* 0x0000000405162825 */ /* 0x000fc800078e0212 */
[----:B---3--:R-:W-:Y:S01]  /*08c0*/  @P1 IMAD.WIDE.U32 R12, R25, 0x4, R12 ;  /* 0x00000004190c1825 */ /* 0x008fe200078e000c */
[----:B------:R-:W2:Y:S04]  /*08d0*/  @P2 LDG.E R11, desc[UR4][R10.64+0x4] ;  /* 0x000004040a0b2981 */ /* 0x000ea8000c1e1900 */
[----:B------:R-:W2:Y:S01]  /*08e0*/  @P2 LDG.E R22, desc[UR4][R22.64] ;  /* 0x0000000416162981 */ /* 0x000ea2000c1e1900 */
[----:B-1----:R-:W-:-:S03]  /*08f0*/  @P1 IMAD.WIDE R14, R21, 0x4, R14 ;  /* 0x00000004150e1825 */ /* 0x002fc600078e020e */
[----:B------:R-:W3:Y:S04]  /*0900*/  @P1 LDG.E R13, desc[UR4][R12.64] ;  /* 0x000000040c0d1981 */ /* 0x000ee8000c1e1900 */
[----:B------:R-:W3:Y:S01]  /*0910*/  @P1 LDG.E R14, desc[UR4][R14.64] ;  /* 0x000000040e0e1981 */ /* 0x000ee2000c1e1900 */
[----:B----45:R-:W-:-:S04]  /*0920*/  @P2 FFMA R8, R17, R8, R20 ;  /* 0x0000000811082223 */ /* 0x030fc80000000014 */
[----:B--2---:R-:W-:-:S04]  /*0930*/  @P2 FFMA R20, R11, R22, R8 ;  /* 0x000000160b142223 */ /* 0x004fc80000000008 */
[----:B---3--:R-:W-:-:S07]  /*0940*/  @P1 FFMA R20, R13, R14, R20 ;  /* 0x0000000e0d141223 */ /* 0x008fce0000000014 */
.L_x_2:
[----:B0-----:R-:W0:Y:S01]  /*0950*/  LDC.64 R10, c[0x0][0x398] ;  /* 0x0000e600ff0a7b82 */ /* 0x001e220000000a00 */
[----:B------:R-:W-:Y:S01]  /*0960*/  IMAD R13, R5, R6, R2 ;  /* 0x00000006050d7224 */ /* 0x000fe200078e0202 */
[----:B------:R-:W-:-:S04]  /*0970*/  IADD3 R6, PT, PT, R6, 0x1, RZ ;  /* 0x0000000106067810 */ /* 0x000fc80007ffe0ff */
[----:B------:R-:W-:Y:S01]  /*0980*/  ISETP.NE.AND P1, PT, R6, R9, PT ;  /* 0x000000090600720c */ /* 0x000fe20003f25270 */
[----:B0-----:R-:W-:-:S05]  /*0990*/  IMAD.WIDE R10, R13, 0x4, R10 ;  /* 0x000000040d0a7825 */ /* 0x001fca00078e020a */
[----:B-----5:R1:W-:Y:S07]  /*09a0*/  STG.E desc[UR4][R10.64], R20 ;  /* 0x000000140a007986 */ /* 0x0203ee000c101904 */
[----:B------:R-:W-:Y:S05]  /*09b0*/  @P1 BRA `(.L_x_4) ;  /* 0xfffffff8000c1947 */ /* 0x000fea000383ffff */
[----:B------:R-:W-:Y:S05]  /*09c0*/  EXIT ;  /* 0x000000000000794d */ /* 0x000fea0003800000 */
.L_x_5:
[----:B------:R-:W-:-:S00]  /*09d0*/  BRA `(.L_x_5) ;  /* 0xfffffffc00fc7947 */ /* 0x000fc0000383ffff */
[----:B------:R-:W-:-:S00]  /*09e0*/  NOP ;  /* 0x0000000000007918 */ /* 0x000fc00000000000 */
        /* <DEDUP_REMOVED lines=9> */
.L_x_6:


//--------------------- .nv.shared.reserved.0     --------------------------
	.section	.nv.shared.reserved.0,"aw",@nobits
	.weak		__nv_reservedSMEM_offset_0_alias
	.size		__nv_reservedSMEM_offset_0_alias, 0, 64
	.other		__nv_reservedSMEM_offset_0_alias,@"STO_CUDA_RESERVED_SHARED STV_DEFAULT"
__nv_reservedSMEM_offset_0_alias:
	.zero		0
	.zero		64


//--------------------- .nv.constant0._Z13proj_q_kernelPKfS0_S0_Pfiiii --------------------------
	.section	.nv.constant0._Z13proj_q_kernelPKfS0_S0_Pfiiii,"a",@progbits
	.sectionflags	@""
	.align	4
.nv.constant0._Z13proj_q_kernelPKfS0_S0_Pfiiii:
	.zero		944


//--------------------- SYMBOLS --------------------------

	.type		.nv.reservedSmem.offset0,@object
	.size		.nv.reservedSmem.offset0,0x4
